	.headerflags	@"EF_CUDA_TEXMODE_UNIFIED EF_CUDA_64BIT_ADDRESS EF_CUDA_ACCELERATORS EF_CUDA_SM90 EF_CUDA_VIRTUAL_SM(EF_CUDA_SM90)"
	.elftype	@"ET_EXEC"


//--------------------- .nv.info                  --------------------------
	.section	.nv.info,"",@"SHT_CUDA_INFO"
	.align	4


	//----- nvinfo : EIATTR_REGCOUNT
	.align		4
        /*0000*/ 	.byte	0x04, 0x2f
        /*0002*/ 	.short	(.L_3 - .L_2)
	.align		4
.L_2:
        /*0004*/ 	.word	index@(triton_poi_fused__native_batch_norm_legit_no_training_relu_0)
        /*0008*/ 	.word	0x00000011


	//----- nvinfo : EIATTR_MIN_STACK_SIZE
	.align		4
.L_3:
        /*000c*/ 	.byte	0x04, 0x12
        /*000e*/ 	.short	(.L_5 - .L_4)
	.align		4
.L_4:
        /*0010*/ 	.word	index@(triton_poi_fused__native_batch_norm_legit_no_training_relu_0)
        /*0014*/ 	.word	0x00000000


	//----- nvinfo : EIATTR_FRAME_SIZE
	.align		4
.L_5:
        /*0018*/ 	.byte	0x04, 0x11
        /*001a*/ 	.short	(.L_7 - .L_6)
	.align		4
.L_6:
        /*001c*/ 	.word	index@(triton_poi_fused__native_batch_norm_legit_no_training_relu_0)
        /*0020*/ 	.word	0x00000000


	//----- nvinfo : EIATTR_MIN_STACK_SIZE
	.align		4
.L_7:
        /*0024*/ 	.byte	0x04, 0x12
        /*0026*/ 	.short	(.L_9 - .L_8)
	.align		4
.L_8:
        /*0028*/ 	.word	index@(triton_poi_fused__native_batch_norm_legit_no_training_relu_0)
        /*002c*/ 	.word	0x00000000
.L_9:


//--------------------- .nv.info.triton_poi_fused__native_batch_norm_legit_no_training_relu_0 --------------------------
	.section	.nv.info.triton_poi_fused__native_batch_norm_legit_no_training_relu_0,"",@"SHT_CUDA_INFO"
	.sectionflags	@""
	.align	4


	//----- nvinfo : EIATTR_CUDA_API_VERSION
	.align		4
        /*0000*/ 	.byte	0x04, 0x37
        /*0002*/ 	.short	(.L_11 - .L_10)
.L_10:
        /*0004*/ 	.word	0x0000007c


	//----- nvinfo : EIATTR_KPARAM_INFO
	.align		4
.L_11:
        /*0008*/ 	.byte	0x04, 0x17
        /*000a*/ 	.short	(.L_13 - .L_12)
.L_12:
        /*000c*/ 	.word	0x00000000
        /*0010*/ 	.short	0x0006
        /*0012*/ 	.short	0x0030
        /*0014*/ 	.byte	0x00, 0xf0, 0x11, 0x00


	//----- nvinfo : EIATTR_KPARAM_INFO
	.align		4
.L_13:
        /*0018*/ 	.byte	0x04, 0x17
        /*001a*/ 	.short	(.L_15 - .L_14)
.L_14:
        /*001c*/ 	.word	0x00000000
        /*0020*/ 	.short	0x0005
        /*0022*/ 	.short	0x0028
        /*0024*/ 	.byte	0x00, 0xf4, 0x21, 0x00


	//----- nvinfo : EIATTR_KPARAM_INFO
	.align		4
.L_15:
        /*0028*/ 	.byte	0x04, 0x17
        /*002a*/ 	.short	(.L_17 - .L_16)
.L_16:
        /*002c*/ 	.word	0x00000000
        /*0030*/ 	.short	0x0004
        /*0032*/ 	.short	0x0020
        /*0034*/ 	.byte	0x00, 0xf4, 0x21, 0x00


	//----- nvinfo : EIATTR_KPARAM_INFO
	.align		4
.L_17:
        /*0038*/ 	.byte	0x04, 0x17
        /*003a*/ 	.short	(.L_19 - .L_18)
.L_18:
        /*003c*/ 	.word	0x00000000
        /*0040*/ 	.short	0x0003
        /*0042*/ 	.short	0x0018
        /*0044*/ 	.byte	0x00, 0xf4, 0x21, 0x00


	//----- nvinfo : EIATTR_KPARAM_INFO
	.align		4
.L_19:
        /*0048*/ 	.byte	0x04, 0x17
        /*004a*/ 	.short	(.L_21 - .L_20)
.L_20:
        /*004c*/ 	.word	0x00000000
        /*0050*/ 	.short	0x0002
        /*0052*/ 	.short	0x0010
        /*0054*/ 	.byte	0x00, 0xf4, 0x21, 0x00


	//----- nvinfo : EIATTR_KPARAM_INFO
	.align		4
.L_21:
        /*0058*/ 	.byte	0x04, 0x17
        /*005a*/ 	.short	(.L_23 - .L_22)
.L_22:
        /*005c*/ 	.word	0x00000000
        /*0060*/ 	.short	0x0001
        /*0062*/ 	.short	0x0008
        /*0064*/ 	.byte	0x00, 0xf4, 0x21, 0x00


	//----- nvinfo : EIATTR_KPARAM_INFO
	.align		4
.L_23:
        /*0068*/ 	.byte	0x04, 0x17
        /*006a*/ 	.short	(.L_25 - .L_24)
.L_24:
        /*006c*/ 	.word	0x00000000
        /*0070*/ 	.short	0x0000
        /*0072*/ 	.short	0x0000
        /*0074*/ 	.byte	0x00, 0xf4, 0x21, 0x00


	//----- nvinfo : EIATTR_SPARSE_MMA_MASK
	.align		4
.L_25:
        /*0078*/ 	.byte	0x03, 0x50
        /*007a*/ 	.short	0x0000


	//----- nvinfo : EIATTR_MAXREG_COUNT
	.align		4
        /*007c*/ 	.byte	0x03, 0x1b
        /*007e*/ 	.short	0x00ff


	//----- nvinfo : EIATTR_EXIT_INSTR_OFFSETS
	.align		4
        /*0080*/ 	.byte	0x04, 0x1c
        /*0082*/ 	.short	(.L_27 - .L_26)


	//   ....[0]....
.L_26:
        /*0084*/ 	.word	0x00000350


	//----- nvinfo : EIATTR_REQNTID
	.align		4
.L_27:
        /*0088*/ 	.byte	0x04, 0x10
        /*008a*/ 	.short	(.L_29 - .L_28)
.L_28:
        /*008c*/ 	.word	0x00000100
        /*0090*/ 	.word	0x00000001
        /*0094*/ 	.word	0x00000001


	//----- nvinfo : EIATTR_CBANK_PARAM_SIZE
	.align		4
.L_29:
        /*0098*/ 	.byte	0x03, 0x19
        /*009a*/ 	.short	0x0034


	//----- nvinfo : EIATTR_PARAM_CBANK
	.align		4
        /*009c*/ 	.byte	0x04, 0x0a
        /*009e*/ 	.short	(.L_31 - .L_30)
	.align		4
.L_30:
        /*00a0*/ 	.word	index@(.nv.constant0.triton_poi_fused__native_batch_norm_legit_no_training_relu_0)
        /*00a4*/ 	.short	0x0210
        /*00a6*/ 	.short	0x0034


	//----- nvinfo : EIATTR_SW_WAR
	.align		4
.L_31:
        /*00a8*/ 	.byte	0x04, 0x36
        /*00aa*/ 	.short	(.L_33 - .L_32)
.L_32:
        /*00ac*/ 	.word	0x00000008
.L_33:


//--------------------- .nv.callgraph             --------------------------
	.section	.nv.callgraph,"",@"SHT_CUDA_CALLGRAPH"
	.align	4
	.sectionentsize	8
	.align		4
        /*0000*/ 	.word	0x00000000
	.align		4
        /*0004*/ 	.word	0xffffffff
	.align		4
        /*0008*/ 	.word	0x00000000
	.align		4
        /*000c*/ 	.word	0xfffffffe
	.align		4
        /*0010*/ 	.word	0x00000000
	.align		4
        /*0014*/ 	.word	0xfffffffd
	.align		4
        /*0018*/ 	.word	0x00000000
	.align		4
        /*001c*/ 	.word	0xfffffffc


//--------------------- .nv.constant4             --------------------------
	.section	.nv.constant4,"a",@progbits
	.align	8
	.align		8
.nv.constant4:
        /*0000*/ 	.dword	_$_str
	.align		8
        /*0008*/ 	.dword	_$_str_$_2


//--------------------- .text.triton_poi_fused__native_batch_norm_legit_no_training_relu_0 --------------------------
	.section	.text.triton_poi_fused__native_batch_norm_legit_no_training_relu_0,"ax",@progbits
	.align	128
        .global         triton_poi_fused__native_batch_norm_legit_no_training_relu_0
        .type           triton_poi_fused__native_batch_norm_legit_no_training_relu_0,@function
        .size           triton_poi_fused__native_batch_norm_legit_no_training_relu_0,(.L_x_1 - triton_poi_fused__native_batch_norm_legit_no_training_relu_0)
        .other          triton_poi_fused__native_batch_norm_legit_no_training_relu_0,@"STO_CUDA_ENTRY STV_DEFAULT"
triton_poi_fused__native_batch_norm_legit_no_training_relu_0:
.text.triton_poi_fused__native_batch_norm_legit_no_training_relu_0:
[----:B------:R-:W-:Y:S01]  /*0000*/  LDC R1, c[0x0][0x28] ;  /* 0x00000a00ff017b82 */ /* 0x000fe20000000800 */
[----:B------:R-:W1:Y:S07]  /*0010*/  S2R R0, SR_TID.X ;  /* 0x0000000000007919 */ /* 0x000e6e0000002100 */
[----:B------:R-:W2:Y:S01]  /*0020*/  LDC.64 R6, c[0x0][0x220] ;  /* 0x00008800ff067b82 */ /* 0x000ea20000000a00 */
[----:B------:R-:W-:Y:S01]  /*0030*/  ULDC.64 UR4, c[0x0][0x208] ;  /* 0x0000820000047ab9 */ /* 0x000fe20000000a00 */
[----:B------:R-:W3:Y:S06]  /*0040*/  S2R R5, SR_CTAID.X ;  /* 0x0000000000057919 */ /* 0x000eec0000002500 */
[----:B------:R-:W4:Y:S08]  /*0050*/  LDC.64 R8, c[0x0][0x228] ;  /* 0x00008a00ff087b82 */ /* 0x000f300000000a00 */
[----:B------:R-:W5:Y:S01]  /*0060*/  LDC.64 R10, c[0x0][0x230] ;  /* 0x00008c00ff0a7b82 */ /* 0x000f620000000a00 */
[----:B-1----:R-:W-:-:S02]  /*0070*/  SHF.L.U32 R0, R0, 0x1, RZ ;  /* 0x0000000100007819 */ /* 0x002fc400000006ff */
[----:B---3--:R-:W-:Y:S02]  /*0080*/  SHF.R.S32.HI R3, RZ, 0x16, R5 ;  /* 0x00000016ff037819 */ /* 0x008fe40000011405 */
[----:B------:R-:W-:Y:S02]  /*0090*/  LOP3.LUT R0, R0, 0x1fe, RZ, 0xc0, !PT ;  /* 0x000001fe00007812 */ /* 0x000fe400078ec0ff */
[----:B------:R-:W-:Y:S02]  /*00a0*/  SGXT R3, R3, 0x1 ;  /* 0x000000010303781a */ /* 0x000fe40000000200 */
[----:B------:R-:W-:Y:S02]  /*00b0*/  LEA R0, R5, R0, 0x9 ;  /* 0x0000000005007211 */ /* 0x000fe400078e48ff */
[----:B------:R-:W1:Y:S02]  /*00c0*/  LDC.64 R4, c[0x0][0x218] ;  /* 0x00008600ff047b82 */ /* 0x000e640000000a00 */
[----:B------:R-:W-:-:S04]  /*00d0*/  LEA.HI R3, R3, R0, RZ, 0xa ;  /* 0x0000000003037211 */ /* 0x000fc800078f50ff */
[----:B------:R-:W-:-:S04]  /*00e0*/  SHF.R.S32.HI R3, RZ, 0xa, R3 ;  /* 0x0000000aff037819 */ /* 0x000fc80000011403 */
[----:B------:R-:W-:-:S04]  /*00f0*/  LEA.HI R2, R3, R3, RZ, 0x6 ;  /* 0x0000000303027211 */ /* 0x000fc800078f30ff */
[----:B------:R-:W-:-:S04]  /*0100*/  LOP3.LUT R2, R2, 0xffffffc0, RZ, 0xc0, !PT ;  /* 0xffffffc002027812 */ /* 0x000fc800078ec0ff */
[----:B------:R-:W-:Y:S02]  /*0110*/  IADD3 R13, R3, -R2, RZ ;  /* 0x80000002030d7210 */ /* 0x000fe40007ffe0ff */
[----:B------:R-:W3:Y:S03]  /*0120*/  LDC.64 R2, c[0x0][0x210] ;  /* 0x00008400ff027b82 */ /* 0x000ee60000000a00 */
[----:B--2---:R-:W-:-:S06]  /*0130*/  IMAD.WIDE R6, R13, 0x4, R6 ;  /* 0x000000040d067825 */ /* 0x004fcc00078e0206 */
[----:B------:R-:W2:Y:S01]  /*0140*/  LDG.E.EL R6, desc[UR4][R6.64] ;  /* 0x0000000406067981 */ /* 0x000ea2000c2e1900 */
[----:B-1----:R-:W-:-:S05]  /*0150*/  IMAD.WIDE R4, R13, 0x4, R4 ;  /* 0x000000040d047825 */ /* 0x002fca00078e0204 */
[----:B------:R1:W2:Y:S01]  /*0160*/  LDG.E.EL R12, desc[UR4][R4.64] ;  /* 0x00000004040c7981 */ /* 0x0002a2000c2e1900 */
[----:B---3--:R-:W-:Y:S01]  /*0170*/  IMAD.WIDE R2, R0, 0x4, R2 ;  /* 0x0000000400027825 */ /* 0x008fe200078e0202 */
[----:B------:R-:W-:Y:S01]  /*0180*/  HFMA2.MMA R14, -RZ, RZ, 1.625, 0 ;  /* 0x3e800000ff0e7435 */ /* 0x000fe200000001ff */
[----:B-1----:R-:W1:Y:S04]  /*0190*/  LDC.64 R4, c[0x0][0x238] ;  /* 0x00008e00ff047b82 */ /* 0x002e680000000a00 */
[----:B------:R-:W3:Y:S01]  /*01a0*/  LDG.E.64 R2, desc[UR4][R2.64] ;  /* 0x0000000402027981 */ /* 0x000ee2000c1e1b00 */
[----:B----4-:R-:W-:-:S04]  /*01b0*/  IMAD.WIDE R8, R13, 0x4, R8 ;  /* 0x000000040d087825 */ /* 0x010fc800078e0208 */
[----:B-----5:R-:W-:Y:S02]  /*01c0*/  IMAD.WIDE R10, R13, 0x4, R10 ;  /* 0x000000040d0a7825 */ /* 0x020fe400078e020a */
[----:B------:R-:W4:Y:S04]  /*01d0*/  LDG.E.EL R8, desc[UR4][R8.64] ;  /* 0x0000000408087981 */ /* 0x000f28000c2e1900 */
[----:B------:R-:W4:Y:S01]  /*01e0*/  LDG.E.EL R11, desc[UR4][R10.64] ;  /* 0x000000040a0b7981 */ /* 0x000f22000c2e1900 */
[----:B-1----:R-:W-:-:S04]  /*01f0*/  IMAD.WIDE R4, R0, 0x4, R4 ;  /* 0x0000000400047825 */ /* 0x002fc800078e0204 */
[----:B--2---:R-:W-:-:S04]  /*0200*/  FADD R6, R6, 9.9999997473787516356e-06 ;  /* 0x3727c5ac06067421 */ /* 0x004fc80000000000 */
[----:B------:R-:W1:Y:S02]  /*0210*/  MUFU.SQRT R7, R6 ;  /* 0x0000000600077308 */ /* 0x000e640000002000 */
[C---:B-1----:R-:W-:Y:S02]  /*0220*/  FSETP.GT.AND P0, PT, R7.reuse, 8.50705917302346158658e+37, PT ;  /* 0x7e8000000700780b */ /* 0x042fe40003f04000 */
[----:B------:R-:W-:-:S11]  /*0230*/  FSETP.GEU.AND P1, PT, R7, 1.175494350822287508e-38, PT ;  /* 0x008000000700780b */ /* 0x000fd60003f2e000 */
[----:B------:R-:W-:-:S04]  /*0240*/  @P0 FMUL R7, R7, 0.25 ;  /* 0x3e80000007070820 */ /* 0x000fc80000400000 */
[----:B------:R-:W-:-:S06]  /*0250*/  @!P1 FMUL R7, R7, 16777216 ;  /* 0x4b80000007079820 */ /* 0x000fcc0000400000 */
[----:B------:R-:W1:Y:S01]  /*0260*/  MUFU.RCP R7, R7 ;  /* 0x0000000700077308 */ /* 0x000e620000001000 */
[----:B------:R-:W-:Y:S01]  /*0270*/  FSEL R14, R14, 1, P0 ;  /* 0x3f8000000e0e7808 */ /* 0x000fe20000000000 */
[----:B---3--:R-:W-:-:S04]  /*0280*/  FADD R2, R2, -R12 ;  /* 0x8000000c02027221 */ /* 0x008fc80000000000 */
[----:B------:R-:W-:Y:S01]  /*0290*/  @!P1 FMUL R14, R14, 16777216 ;  /* 0x4b8000000e0e9820 */ /* 0x000fe20000400000 */
[----:B------:R-:W-:-:S03]  /*02a0*/  FADD R3, R3, -R12 ;  /* 0x8000000c03037221 */ /* 0x000fc60000000000 */
[----:B-1----:R-:W-:-:S04]  /*02b0*/  FMUL R14, R7, R14 ;  /* 0x0000000e070e7220 */ /* 0x002fc80000400000 */
[-C--:B------:R-:W-:Y:S01]  /*02c0*/  FMUL R2, R2, R14.reuse ;  /* 0x0000000e02027220 */ /* 0x080fe20000400000 */
[----:B------:R-:W-:-:S03]  /*02d0*/  FMUL R14, R3, R14 ;  /* 0x0000000e030e7220 */ /* 0x000fc60000400000 */
[C-C-:B----4-:R-:W-:Y:S01]  /*02e0*/  FFMA R2, R8.reuse, R2, R11.reuse ;  /* 0x0000000208027223 */ /* 0x150fe2000000000b */
[----:B------:R-:W-:-:S04]  /*02f0*/  FFMA R14, R8, R14, R11 ;  /* 0x0000000e080e7223 */ /* 0x000fc8000000000b */
[----:B------:R-:W-:Y:S02]  /*0300*/  FSETP.GEU.AND P0, PT, R2, RZ, PT ;  /* 0x000000ff0200720b */ /* 0x000fe40003f0e000 */
[----:B------:R-:W-:Y:S02]  /*0310*/  FSETP.GEU.AND P1, PT, R14, RZ, PT ;  /* 0x000000ff0e00720b */ /* 0x000fe40003f2e000 */
[----:B------:R-:W-:Y:S02]  /*0320*/  FSEL R2, R2, RZ, P0 ;  /* 0x000000ff02027208 */ /* 0x000fe40000000000 */
[----:B------:R-:W-:-:S05]  /*0330*/  FSEL R3, R14, RZ, P1 ;  /* 0x000000ff0e037208 */ /* 0x000fca0000800000 */
[----:B------:R-:W-:Y:S01]  /*0340*/  STG.E.64 desc[UR4][R4.64], R2 ;  /* 0x0000000204007986 */ /* 0x000fe2000c101b04 */
[----:B------:R-:W-:Y:S05]  /*0350*/  EXIT ;  /* 0x000000000000794d */ /* 0x000fea0003800000 */
.L_x_0:
[----:B------:R-:W-:-:S00]  /*0360*/  BRA `(.L_x_0) ;  /* 0xfffffffc00fc7947 */ /* 0x000fc0000383ffff */
[----:B------:R-:W-:-:S00]  /*0370*/  NOP ;  /* 0x0000000000007918 */ /* 0x000fc00000000000 */
        /* <DEDUP_REMOVED lines=8> */
.L_x_1:


//--------------------- .nv.global.init           --------------------------
	.section	.nv.global.init,"aw",@progbits
.nv.global.init:
	.type		_$_str,@object
	.size		_$_str,(_$_str_$_2 - _$_str)
_$_str:
        /*0000*/ 	.byte	0x5f, 0x5f, 0x43, 0x55, 0x44, 0x41, 0x5f, 0x46, 0x54, 0x5a, 0x00
	.type		_$_str_$_2,@object
	.size		_$_str_$_2,(.L_1 - _$_str_$_2)
_$_str_$_2:
        /*000b*/ 	.byte	0x5f, 0x5f, 0x43, 0x55, 0x44, 0x41, 0x5f, 0x50, 0x52, 0x45, 0x43, 0x5f, 0x53, 0x51, 0x52, 0x54
        /*001b*/ 	.byte	0x00
.L_1:


//--------------------- .nv.constant0.triton_poi_fused__native_batch_norm_legit_no_training_relu_0 --------------------------
	.section	.nv.constant0.triton_poi_fused__native_batch_norm_legit_no_training_relu_0,"a",@progbits
	.sectionflags	@""
	.align	4
.nv.constant0.triton_poi_fused__native_batch_norm_legit_no_training_relu_0:
	.zero		580
